//
// Generated by NVIDIA NVVM Compiler
//
// Compiler Build ID: CL-36424714
// Cuda compilation tools, release 13.0, V13.0.88
// Based on NVVM 20.0.0
//

.version 9.0
.target sm_100
.address_size 64

	// .globl	_Z9conv2dGPUPfS_S_iii
// _ZZ9conv2dGPUPfS_S_iiiE2Ns has been demoted

.visible .entry _Z9conv2dGPUPfS_S_iii(
	.param .u64 .ptr .align 1 _Z9conv2dGPUPfS_S_iii_param_0,
	.param .u64 .ptr .align 1 _Z9conv2dGPUPfS_S_iii_param_1,
	.param .u64 .ptr .align 1 _Z9conv2dGPUPfS_S_iii_param_2,
	.param .u32 _Z9conv2dGPUPfS_S_iii_param_3,
	.param .u32 _Z9conv2dGPUPfS_S_iii_param_4,
	.param .u32 _Z9conv2dGPUPfS_S_iii_param_5
)
{
	.reg .pred 	%p<24>;
	.reg .b32 	%r<80>;
	.reg .b32 	%f<120>;
	.reg .b64 	%rd<41>;
	// demoted variable
	.shared .align 4 .b8 _ZZ9conv2dGPUPfS_S_iiiE2Ns[1024];
	ld.param.u64 	%rd6, [_Z9conv2dGPUPfS_S_iii_param_0];
	ld.param.u64 	%rd8, [_Z9conv2dGPUPfS_S_iii_param_1];
	ld.param.u64 	%rd7, [_Z9conv2dGPUPfS_S_iii_param_2];
	ld.param.u32 	%r33, [_Z9conv2dGPUPfS_S_iii_param_3];
	ld.param.u32 	%r34, [_Z9conv2dGPUPfS_S_iii_param_4];
	ld.param.u32 	%r32, [_Z9conv2dGPUPfS_S_iii_param_5];
	cvta.to.global.u64 	%rd1, %rd8;
	mov.u32 	%r1, %tid.x;
	mov.u32 	%r2, %tid.y;
	mov.u32 	%r35, %ctaid.y;
	mad.lo.s32 	%r36, %r35, 12, %r2;
	mov.u32 	%r37, %ctaid.x;
	mad.lo.s32 	%r38, %r37, 12, %r1;
	add.s32 	%r5, %r36, -2;
	add.s32 	%r39, %r38, -2;
	setp.lt.u32 	%p1, %r36, 2;
	setp.ge.s32 	%p2, %r5, %r33;
	or.pred  	%p3, %p1, %p2;
	setp.lt.s32 	%p4, %r38, 2;
	or.pred  	%p5, %p4, %p3;
	setp.ge.s32 	%p6, %r39, %r34;
	or.pred  	%p7, %p5, %p6;
	@%p7 bra 	$L__BB0_2;
	cvta.to.global.u64 	%rd9, %rd6;
	mul.lo.s32 	%r46, %r34, %r5;
	cvt.s64.s32 	%rd10, %r46;
	cvt.u64.u32 	%rd11, %r38;
	add.s64 	%rd12, %rd10, %rd11;
	shl.b64 	%rd13, %rd12, 2;
	add.s64 	%rd14, %rd9, %rd13;
	ld.global.f32 	%f17, [%rd14+-8];
	shl.b32 	%r47, %r2, 6;
	mov.u32 	%r48, _ZZ9conv2dGPUPfS_S_iiiE2Ns;
	add.s32 	%r49, %r48, %r47;
	shl.b32 	%r50, %r1, 2;
	add.s32 	%r51, %r49, %r50;
	st.shared.f32 	[%r51], %f17;
	bra.uni 	$L__BB0_3;
$L__BB0_2:
	shl.b32 	%r40, %r2, 6;
	mov.u32 	%r41, _ZZ9conv2dGPUPfS_S_iiiE2Ns;
	add.s32 	%r42, %r41, %r40;
	shl.b32 	%r43, %r1, 2;
	add.s32 	%r44, %r42, %r43;
	mov.b32 	%r45, 0;
	st.shared.u32 	[%r44], %r45;
$L__BB0_3:
	bar.sync 	0;
	max.u32 	%r53, %r2, %r1;
	setp.gt.u32 	%p8, %r53, 11;
	setp.lt.s32 	%p9, %r32, 1;
	mov.f32 	%f118, 0f00000000;
	or.pred  	%p10, %p8, %p9;
	@%p10 bra 	$L__BB0_19;
	and.b32  	%r6, %r32, 15;
	add.s32 	%r7, %r6, -1;
	and.b32  	%r8, %r32, 7;
	add.s32 	%r9, %r8, -1;
	and.b32  	%r10, %r32, 2147483632;
	and.b32  	%r11, %r32, 3;
	neg.s32 	%r12, %r10;
	shl.b32 	%r55, %r1, 2;
	mov.u32 	%r56, _ZZ9conv2dGPUPfS_S_iiiE2Ns;
	add.s32 	%r57, %r55, %r56;
	add.s32 	%r13, %r57, 32;
	mov.f32 	%f118, 0f00000000;
	mov.b32 	%r74, 0;
$L__BB0_5:
	setp.lt.u32 	%p11, %r32, 16;
	mul.lo.s32 	%r15, %r74, %r32;
	add.s32 	%r16, %r74, %r2;
	mov.b32 	%r78, 0;
	@%p11 bra 	$L__BB0_8;
	mul.wide.u32 	%rd15, %r15, 4;
	add.s64 	%rd16, %rd1, %rd15;
	add.s64 	%rd40, %rd16, 32;
	shl.b32 	%r59, %r16, 6;
	add.s32 	%r75, %r13, %r59;
	mov.u32 	%r76, %r12;
$L__BB0_7:
	.pragma "nounroll";
	ld.global.f32 	%f21, [%rd40+-32];
	ld.shared.f32 	%f22, [%r75+-32];
	fma.rn.f32 	%f23, %f21, %f22, %f118;
	ld.global.f32 	%f24, [%rd40+-28];
	ld.shared.f32 	%f25, [%r75+-28];
	fma.rn.f32 	%f26, %f24, %f25, %f23;
	ld.global.f32 	%f27, [%rd40+-24];
	ld.shared.f32 	%f28, [%r75+-24];
	fma.rn.f32 	%f29, %f27, %f28, %f26;
	ld.global.f32 	%f30, [%rd40+-20];
	ld.shared.f32 	%f31, [%r75+-20];
	fma.rn.f32 	%f32, %f30, %f31, %f29;
	ld.global.f32 	%f33, [%rd40+-16];
	ld.shared.f32 	%f34, [%r75+-16];
	fma.rn.f32 	%f35, %f33, %f34, %f32;
	ld.global.f32 	%f36, [%rd40+-12];
	ld.shared.f32 	%f37, [%r75+-12];
	fma.rn.f32 	%f38, %f36, %f37, %f35;
	ld.global.f32 	%f39, [%rd40+-8];
	ld.shared.f32 	%f40, [%r75+-8];
	fma.rn.f32 	%f41, %f39, %f40, %f38;
	ld.global.f32 	%f42, [%rd40+-4];
	ld.shared.f32 	%f43, [%r75+-4];
	fma.rn.f32 	%f44, %f42, %f43, %f41;
	ld.global.f32 	%f45, [%rd40];
	ld.shared.f32 	%f46, [%r75];
	fma.rn.f32 	%f47, %f45, %f46, %f44;
	ld.global.f32 	%f48, [%rd40+4];
	ld.shared.f32 	%f49, [%r75+4];
	fma.rn.f32 	%f50, %f48, %f49, %f47;
	ld.global.f32 	%f51, [%rd40+8];
	ld.shared.f32 	%f52, [%r75+8];
	fma.rn.f32 	%f53, %f51, %f52, %f50;
	ld.global.f32 	%f54, [%rd40+12];
	ld.shared.f32 	%f55, [%r75+12];
	fma.rn.f32 	%f56, %f54, %f55, %f53;
	ld.global.f32 	%f57, [%rd40+16];
	ld.shared.f32 	%f58, [%r75+16];
	fma.rn.f32 	%f59, %f57, %f58, %f56;
	ld.global.f32 	%f60, [%rd40+20];
	ld.shared.f32 	%f61, [%r75+20];
	fma.rn.f32 	%f62, %f60, %f61, %f59;
	ld.global.f32 	%f63, [%rd40+24];
	ld.shared.f32 	%f64, [%r75+24];
	fma.rn.f32 	%f65, %f63, %f64, %f62;
	ld.global.f32 	%f66, [%rd40+28];
	ld.shared.f32 	%f67, [%r75+28];
	fma.rn.f32 	%f118, %f66, %f67, %f65;
	add.s32 	%r76, %r76, 16;
	add.s64 	%rd40, %rd40, 64;
	add.s32 	%r75, %r75, 64;
	setp.ne.s32 	%p12, %r76, 0;
	mov.u32 	%r78, %r10;
	@%p12 bra 	$L__BB0_7;
$L__BB0_8:
	setp.eq.s32 	%p13, %r6, 0;
	@%p13 bra 	$L__BB0_18;
	shl.b32 	%r60, %r16, 6;
	add.s32 	%r23, %r56, %r60;
	setp.lt.u32 	%p14, %r7, 7;
	@%p14 bra 	$L__BB0_11;
	add.s32 	%r62, %r78, %r15;
	mul.wide.u32 	%rd17, %r62, 4;
	add.s64 	%rd18, %rd1, %rd17;
	ld.global.f32 	%f69, [%rd18];
	add.s32 	%r63, %r78, %r1;
	shl.b32 	%r64, %r63, 2;
	add.s32 	%r65, %r23, %r64;
	ld.shared.f32 	%f70, [%r65];
	fma.rn.f32 	%f71, %f69, %f70, %f118;
	cvt.u64.u32 	%rd19, %r15;
	cvt.u64.u32 	%rd20, %r78;
	add.s64 	%rd21, %rd20, %rd19;
	shl.b64 	%rd22, %rd21, 2;
	add.s64 	%rd23, %rd1, %rd22;
	ld.global.f32 	%f72, [%rd23+4];
	ld.shared.f32 	%f73, [%r65+4];
	fma.rn.f32 	%f74, %f72, %f73, %f71;
	ld.global.f32 	%f75, [%rd23+8];
	ld.shared.f32 	%f76, [%r65+8];
	fma.rn.f32 	%f77, %f75, %f76, %f74;
	ld.global.f32 	%f78, [%rd23+12];
	ld.shared.f32 	%f79, [%r65+12];
	fma.rn.f32 	%f80, %f78, %f79, %f77;
	ld.global.f32 	%f81, [%rd23+16];
	ld.shared.f32 	%f82, [%r65+16];
	fma.rn.f32 	%f83, %f81, %f82, %f80;
	ld.global.f32 	%f84, [%rd23+20];
	ld.shared.f32 	%f85, [%r65+20];
	fma.rn.f32 	%f86, %f84, %f85, %f83;
	ld.global.f32 	%f87, [%rd23+24];
	ld.shared.f32 	%f88, [%r65+24];
	fma.rn.f32 	%f89, %f87, %f88, %f86;
	ld.global.f32 	%f90, [%rd23+28];
	ld.shared.f32 	%f91, [%r65+28];
	fma.rn.f32 	%f118, %f90, %f91, %f89;
	add.s32 	%r78, %r78, 8;
$L__BB0_11:
	setp.eq.s32 	%p15, %r8, 0;
	@%p15 bra 	$L__BB0_18;
	setp.lt.u32 	%p16, %r9, 3;
	@%p16 bra 	$L__BB0_14;
	add.s32 	%r66, %r78, %r15;
	mul.wide.u32 	%rd24, %r66, 4;
	add.s64 	%rd25, %rd1, %rd24;
	ld.global.f32 	%f93, [%rd25];
	add.s32 	%r67, %r78, %r1;
	shl.b32 	%r68, %r67, 2;
	add.s32 	%r69, %r23, %r68;
	ld.shared.f32 	%f94, [%r69];
	fma.rn.f32 	%f95, %f93, %f94, %f118;
	cvt.u64.u32 	%rd26, %r15;
	cvt.u64.u32 	%rd27, %r78;
	add.s64 	%rd28, %rd27, %rd26;
	shl.b64 	%rd29, %rd28, 2;
	add.s64 	%rd30, %rd1, %rd29;
	ld.global.f32 	%f96, [%rd30+4];
	ld.shared.f32 	%f97, [%r69+4];
	fma.rn.f32 	%f98, %f96, %f97, %f95;
	ld.global.f32 	%f99, [%rd30+8];
	ld.shared.f32 	%f100, [%r69+8];
	fma.rn.f32 	%f101, %f99, %f100, %f98;
	ld.global.f32 	%f102, [%rd30+12];
	ld.shared.f32 	%f103, [%r69+12];
	fma.rn.f32 	%f118, %f102, %f103, %f101;
	add.s32 	%r78, %r78, 4;
$L__BB0_14:
	setp.eq.s32 	%p17, %r11, 0;
	@%p17 bra 	$L__BB0_18;
	setp.eq.s32 	%p18, %r11, 1;
	add.s32 	%r70, %r78, %r15;
	mul.wide.u32 	%rd31, %r70, 4;
	add.s64 	%rd32, %rd1, %rd31;
	ld.global.f32 	%f104, [%rd32];
	add.s32 	%r71, %r78, %r1;
	shl.b32 	%r72, %r71, 2;
	add.s32 	%r28, %r23, %r72;
	ld.shared.f32 	%f105, [%r28];
	fma.rn.f32 	%f118, %f104, %f105, %f118;
	@%p18 bra 	$L__BB0_18;
	setp.eq.s32 	%p19, %r11, 2;
	cvt.u64.u32 	%rd33, %r15;
	cvt.u64.u32 	%rd34, %r78;
	add.s64 	%rd35, %rd34, %rd33;
	shl.b64 	%rd36, %rd35, 2;
	add.s64 	%rd5, %rd1, %rd36;
	ld.global.f32 	%f106, [%rd5+4];
	ld.shared.f32 	%f107, [%r28+4];
	fma.rn.f32 	%f118, %f106, %f107, %f118;
	@%p19 bra 	$L__BB0_18;
	ld.global.f32 	%f108, [%rd5+8];
	ld.shared.f32 	%f109, [%r28+8];
	fma.rn.f32 	%f118, %f108, %f109, %f118;
$L__BB0_18:
	add.s32 	%r74, %r74, 1;
	setp.ne.s32 	%p20, %r74, %r32;
	@%p20 bra 	$L__BB0_5;
$L__BB0_19:
	setp.ge.s32 	%p21, %r36, %r33;
	setp.ge.s32 	%p22, %r38, %r34;
	or.pred  	%p23, %p21, %p22;
	@%p23 bra 	$L__BB0_21;
	mad.lo.s32 	%r73, %r34, %r36, %r38;
	cvta.to.global.u64 	%rd37, %rd7;
	mul.wide.s32 	%rd38, %r73, 4;
	add.s64 	%rd39, %rd37, %rd38;
	st.global.f32 	[%rd39], %f118;
$L__BB0_21:
	bar.sync 	0;
	ret;

}


// ===== COMPILED SASS (sm_100) =====

	.target	sm_100

	.elftype	@"ET_EXEC"


//--------------------- .note.nv.tkinfo           --------------------------
	.section	.note.nv.tkinfo,"",@"SHT_NOTE"
	.sectionflags	@"SHF_NOTE_NV_TKINFO"
	.tkinfo
        /*0018*/ 	.word	0x00000002
        /*0030*/ 	.string	""
        /*0030*/ 	.string	"ptxas"
        /*0030*/ 	.string	"Cuda compilation tools, release 13.0, V13.0.88"
        /*0030*/ 	.string	"Build cuda_13.0.r13.0/compiler.36424714_0"
        /*0030*/ 	.string	"-arch sm_100 -m 64 "



//--------------------- .note.nv.cuinfo           --------------------------
	.section	.note.nv.cuinfo,"",@"SHT_NOTE"
	.sectionflags	@"SHF_NOTE_NV_CUINFO"
        /*0018*/ 	.short	0x0002
        /*001a*/ 	.short	0x0064
        /*001c*/ 	.short	0x0082
	.zero		2


//--------------------- .nv.info                  --------------------------
	.section	.nv.info,"",@"SHT_CUDA_INFO"
	.align	4


	//----- nvinfo : EIATTR_REGCOUNT
	.align		4
        /*0000*/ 	.byte	0x04, 0x2f
        /*0002*/ 	.short	(.L_1 - .L_0)
	.align		4
.L_0:
        /*0004*/ 	.word	index@(_Z9conv2dGPUPfS_S_iii)
        /*0008*/ 	.word	0x0000001e


	//----- nvinfo : EIATTR_FRAME_SIZE
	.align		4
.L_1:
        /*000c*/ 	.byte	0x04, 0x11
        /*000e*/ 	.short	(.L_3 - .L_2)
	.align		4
.L_2:
        /*0010*/ 	.word	index@(_Z9conv2dGPUPfS_S_iii)
        /*0014*/ 	.word	0x00000000


	//----- nvinfo : EIATTR_MIN_STACK_SIZE
	.align		4
.L_3:
        /*0018*/ 	.byte	0x04, 0x12
        /*001a*/ 	.short	(.L_5 - .L_4)
	.align		4
.L_4:
        /*001c*/ 	.word	index@(_Z9conv2dGPUPfS_S_iii)
        /*0020*/ 	.word	0x00000000
.L_5:


//--------------------- .nv.compat                --------------------------
	.section	.nv.compat,"",@"SHT_CUDA_COMPAT_INFO"
	.align	4
        /*0000*/ 	.byte	0x02, 0x09, 0x00, 0x00, 0x02, 0x02, 0x01, 0x00, 0x02, 0x05, 0x05, 0x00, 0x03, 0x07, 0x01, 0x01
        /*0010*/ 	.byte	0x02, 0x03, 0x00, 0x00, 0x02, 0x06, 0x01, 0x00, 0x04, 0x0b, 0x08, 0x00, 0x09, 0x00, 0x00, 0x00
        /*0020*/ 	.byte	0x00, 0x00, 0x00, 0x00


//--------------------- .nv.info._Z9conv2dGPUPfS_S_iii --------------------------
	.section	.nv.info._Z9conv2dGPUPfS_S_iii,"",@"SHT_CUDA_INFO"
	.sectionflags	@""
	.align	4


	//----- nvinfo : EIATTR_CUDA_API_VERSION
	.align		4
        /*0000*/ 	.byte	0x04, 0x37
        /*0002*/ 	.short	(.L_7 - .L_6)
.L_6:
        /*0004*/ 	.word	0x00000082


	//----- nvinfo : EIATTR_KPARAM_INFO
	.align		4
.L_7:
        /*0008*/ 	.byte	0x04, 0x17
        /*000a*/ 	.short	(.L_9 - .L_8)
.L_8:
        /*000c*/ 	.word	0x00000000
        /*0010*/ 	.short	0x0005
        /*0012*/ 	.short	0x0020
        /*0014*/ 	.byte	0x00, 0xf0, 0x11, 0x00


	//----- nvinfo : EIATTR_KPARAM_INFO
	.align		4
.L_9:
        /*0018*/ 	.byte	0x04, 0x17
        /*001a*/ 	.short	(.L_11 - .L_10)
.L_10:
        /*001c*/ 	.word	0x00000000
        /*0020*/ 	.short	0x0004
        /*0022*/ 	.short	0x001c
        /*0024*/ 	.byte	0x00, 0xf0, 0x11, 0x00


	//----- nvinfo : EIATTR_KPARAM_INFO
	.align		4
.L_11:
        /*0028*/ 	.byte	0x04, 0x17
        /*002a*/ 	.short	(.L_13 - .L_12)
.L_12:
        /*002c*/ 	.word	0x00000000
        /*0030*/ 	.short	0x0003
        /*0032*/ 	.short	0x0018
        /*0034*/ 	.byte	0x00, 0xf0, 0x11, 0x00


	//----- nvinfo : EIATTR_KPARAM_INFO
	.align		4
.L_13:
        /*0038*/ 	.byte	0x04, 0x17
        /*003a*/ 	.short	(.L_15 - .L_14)
.L_14:
        /*003c*/ 	.word	0x00000000
        /*0040*/ 	.short	0x0002
        /*0042*/ 	.short	0x0010
        /*0044*/ 	.byte	0x00, 0xf5, 0x21, 0x00


	//----- nvinfo : EIATTR_KPARAM_INFO
	.align		4
.L_15:
        /*0048*/ 	.byte	0x04, 0x17
        /*004a*/ 	.short	(.L_17 - .L_16)
.L_16:
        /*004c*/ 	.word	0x00000000
        /*0050*/ 	.short	0x0001
        /*0052*/ 	.short	0x0008
        /*0054*/ 	.byte	0x00, 0xf5, 0x21, 0x00


	//----- nvinfo : EIATTR_KPARAM_INFO
	.align		4
.L_17:
        /*0058*/ 	.byte	0x04, 0x17
        /*005a*/ 	.short	(.L_19 - .L_18)
.L_18:
        /*005c*/ 	.word	0x00000000
        /*0060*/ 	.short	0x0000
        /*0062*/ 	.short	0x0000
        /*0064*/ 	.byte	0x00, 0xf5, 0x21, 0x00


	//----- nvinfo : EIATTR_SPARSE_MMA_MASK
	.align		4
.L_19:
        /*0068*/ 	.byte	0x03, 0x50
        /*006a*/ 	.short	0x0000


	//----- nvinfo : EIATTR_MAXREG_COUNT
	.align		4
        /*006c*/ 	.byte	0x03, 0x1b
        /*006e*/ 	.short	0x00ff


	//----- nvinfo : EIATTR_NUM_BARRIERS
	.align		4
        /*0070*/ 	.byte	0x02, 0x4c
        /*0072*/ 	.byte	0x01
	.zero		1


	//----- nvinfo : EIATTR_MERCURY_ISA_VERSION
	.align		4
        /*0074*/ 	.byte	0x03, 0x5f
        /*0076*/ 	.short	0x0101


	//----- nvinfo : EIATTR_VRC_CTA_INIT_COUNT
	.align		4
        /*0078*/ 	.byte	0x02, 0x4a
	.zero		1
	.zero		1


	//----- nvinfo : EIATTR_EXIT_INSTR_OFFSETS
	.align		4
        /*007c*/ 	.byte	0x04, 0x1c
        /*007e*/ 	.short	(.L_21 - .L_20)


	//   ....[0]....
.L_20:
        /*0080*/ 	.word	0x00000e00


	//----- nvinfo : EIATTR_CRS_STACK_SIZE
	.align		4
.L_21:
        /*0084*/ 	.byte	0x04, 0x1e
        /*0086*/ 	.short	(.L_23 - .L_22)
.L_22:
        /*0088*/ 	.word	0x00000000


	//----- nvinfo : EIATTR_CBANK_PARAM_SIZE
	.align		4
.L_23:
        /*008c*/ 	.byte	0x03, 0x19
        /*008e*/ 	.short	0x0024


	//----- nvinfo : EIATTR_PARAM_CBANK
	.align		4
        /*0090*/ 	.byte	0x04, 0x0a
        /*0092*/ 	.short	(.L_25 - .L_24)
	.align		4
.L_24:
        /*0094*/ 	.word	index@(.nv.constant0._Z9conv2dGPUPfS_S_iii)
        /*0098*/ 	.short	0x0380
        /*009a*/ 	.short	0x0024


	//----- nvinfo : EIATTR_SW_WAR
	.align		4
.L_25:
        /*009c*/ 	.byte	0x04, 0x36
        /*009e*/ 	.short	(.L_27 - .L_26)
.L_26:
        /*00a0*/ 	.word	0x00000008
.L_27:


//--------------------- .nv.callgraph             --------------------------
	.section	.nv.callgraph,"",@"SHT_CUDA_CALLGRAPH"
	.align	4
	.sectionentsize	8
	.align		4
        /*0000*/ 	.word	0x00000000
	.align		4
        /*0004*/ 	.word	0xffffffff
	.align		4
        /*0008*/ 	.word	0x00000000
	.align		4
        /*000c*/ 	.word	0xfffffffe
	.align		4
        /*0010*/ 	.word	0x00000000
	.align		4
        /*0014*/ 	.word	0xfffffffd
	.align		4
        /*0018*/ 	.word	0x00000000
	.align		4
        /*001c*/ 	.word	0xfffffffc


//--------------------- .text._Z9conv2dGPUPfS_S_iii --------------------------
	.section	.text._Z9conv2dGPUPfS_S_iii,"ax",@progbits
	.align	128
        .global         _Z9conv2dGPUPfS_S_iii
        .type           _Z9conv2dGPUPfS_S_iii,@function
        .size           _Z9conv2dGPUPfS_S_iii,(.L_x_9 - _Z9conv2dGPUPfS_S_iii)
        .other          _Z9conv2dGPUPfS_S_iii,@"STO_CUDA_ENTRY STV_DEFAULT"
_Z9conv2dGPUPfS_S_iii:
.text._Z9conv2dGPUPfS_S_iii:
[----:B------:R-:W-:Y:S01]  /*0000*/  LDC R1, c[0x0][0x37c] ;  /* 0x0000df00ff017b82 */ /* 0x000fe20000000800 */
[----:B------:R-:W0:Y:S01]  /*0010*/  S2R R0, SR_TID.Y ;  /* 0x0000000000007919 */ /* 0x000e220000002200 */
[----:B------:R-:W1:Y:S06]  /*0020*/  LDCU.64 UR4, c[0x0][0x398] ;  /* 0x00007300ff0477ac */ /* 0x000e6c0008000a00 */
[----:B------:R-:W2:Y:S01]  /*0030*/  LDC R10, c[0x0][0x3a0] ;  /* 0x0000e800ff0a7b82 */ /* 0x000ea20000000800 */
[----:B------:R-:W0:Y:S01]  /*0040*/  S2R R5, SR_CTAID.Y ;  /* 0x0000000000057919 */ /* 0x000e220000002600 */
[----:B------:R-:W3:Y:S01]  /*0050*/  LDCU.64 UR8, c[0x0][0x358] ;  /* 0x00006b00ff0877ac */ /* 0x000ee20008000a00 */
[----:B------:R-:W4:Y:S01]  /*0060*/  S2R R3, SR_TID.X ;  /* 0x0000000000037919 */ /* 0x000f220000002100 */
[----:B------:R-:W4:Y:S01]  /*0070*/  S2R R6, SR_CTAID.X ;  /* 0x0000000000067919 */ /* 0x000f220000002500 */
[----:B0-----:R-:W-:-:S05]  /*0080*/  IMAD R2, R5, 0xc, R0 ;  /* 0x0000000c05027824 */ /* 0x001fca00078e0200 */
[----:B------:R-:W-:Y:S01]  /*0090*/  IADD3 R4, PT, PT, R2, -0x2, RZ ;  /* 0xfffffffe02047810 */ /* 0x000fe20007ffe0ff */
[----:B----4-:R-:W-:-:S03]  /*00a0*/  IMAD R5, R6, 0xc, R3 ;  /* 0x0000000c06057824 */ /* 0x010fc600078e0203 */
[----:B-1----:R-:W-:Y:S01]  /*00b0*/  ISETP.GE.AND P0, PT, R4, UR4, PT ;  /* 0x0000000404007c0c */ /* 0x002fe2000bf06270 */
[----:B------:R-:W-:-:S03]  /*00c0*/  VIADD R6, R5, 0xfffffffe ;  /* 0xfffffffe05067836 */ /* 0x000fc60000000000 */
[----:B------:R-:W-:-:S04]  /*00d0*/  ISETP.LT.U32.OR P0, PT, R2, 0x2, P0 ;  /* 0x000000020200780c */ /* 0x000fc80000701470 */
[----:B------:R-:W-:-:S04]  /*00e0*/  ISETP.LT.OR P0, PT, R5, 0x2, P0 ;  /* 0x000000020500780c */ /* 0x000fc80000701670 */
[----:B------:R-:W-:-:S13]  /*00f0*/  ISETP.GE.OR P0, PT, R6, UR5, P0 ;  /* 0x0000000506007c0c */ /* 0x000fda0008706670 */
[----:B------:R-:W0:Y:S01]  /*0100*/  @!P0 LDC.64 R8, c[0x0][0x380] ;  /* 0x0000e000ff088b82 */ /* 0x000e220000000a00 */
[----:B------:R-:W-:-:S05]  /*0110*/  @!P0 IMAD R4, R4, UR5, RZ ;  /* 0x0000000504048c24 */ /* 0x000fca000f8e02ff */
[----:B------:R-:W-:-:S04]  /*0120*/  @!P0 IADD3 R6, P1, PT, R5, R4, RZ ;  /* 0x0000000405068210 */ /* 0x000fc80007f3e0ff */
[----:B------:R-:W-:Y:S02]  /*0130*/  @!P0 LEA.HI.X.SX32 R4, R4, RZ, 0x1, P1 ;  /* 0x000000ff04048211 */ /* 0x000fe400008f0eff */
[----:B0-----:R-:W-:-:S04]  /*0140*/  @!P0 LEA R8, P1, R6, R8, 0x2 ;  /* 0x0000000806088211 */ /* 0x001fc800078210ff */
[----:B------:R-:W-:-:S05]  /*0150*/  @!P0 LEA.HI.X R9, R6, R9, R4, 0x2, P1 ;  /* 0x0000000906098211 */ /* 0x000fca00008f1404 */
[----:B---3--:R-:W3:Y:S01]  /*0160*/  @!P0 LDG.E R8, desc[UR8][R8.64+-0x8] ;  /* 0xfffff80808088981 */ /* 0x008ee2000c1e1900 */
[----:B------:R-:W0:Y:S01]  /*0170*/  S2UR UR5, SR_CgaCtaId ;  /* 0x00000000000579c3 */ /* 0x000e220000008800 */
[----:B------:R-:W-:Y:S01]  /*0180*/  UMOV UR4, 0x400 ;  /* 0x0000040000047882 */ /* 0x000fe20000000000 */
[----:B------:R-:W-:Y:S01]  /*0190*/  BSSY.RECONVERGENT B0, `(.L_x_0) ;  /* 0x00000be000007945 */ /* 0x000fe20003800200 */
[----:B0-----:R-:W-:-:S06]  /*01a0*/  ULEA UR4, UR5, UR4, 0x18 ;  /* 0x0000000405047291 */ /* 0x001fcc000f8ec0ff */
[----:B------:R-:W-:-:S05]  /*01b0*/  @!P0 MOV R7, UR4 ;  /* 0x0000000400078c02 */ /* 0x000fca0008000f00 */
[----:B------:R-:W-:Y:S01]  /*01c0*/  @!P0 IMAD R4, R0, 0x40, R7 ;  /* 0x0000004000048824 */ /* 0x000fe200078e0207 */
[----:B------:R-:W-:-:S04]  /*01d0*/  @P0 MOV R7, UR4 ;  /* 0x0000000400070c02 */ /* 0x000fc80008000f00 */
[C---:B------:R-:W-:Y:S01]  /*01e0*/  @!P0 LEA R11, R3.reuse, R4, 0x2 ;  /* 0x00000004030b8211 */ /* 0x040fe200078e10ff */
[----:B------:R-:W-:Y:S01]  /*01f0*/  @P0 IMAD R6, R0, 0x40, R7 ;  /* 0x0000004000060824 */ /* 0x000fe200078e0207 */
[----:B------:R-:W-:-:S03]  /*0200*/  VIMNMX.U32 R4, PT, PT, R3, R0, !PT ;  /* 0x0000000003047248 */ /* 0x000fc60007fe0000 */
[----:B------:R-:W-:Y:S01]  /*0210*/  @P0 IMAD R6, R3, 0x4, R6 ;  /* 0x0000000403060824 */ /* 0x000fe200078e0206 */
[----:B---3--:R0:W-:Y:S04]  /*0220*/  @!P0 STS [R11], R8 ;  /* 0x000000080b008388 */ /* 0x0081e80000000800 */
[----:B------:R0:W-:Y:S01]  /*0230*/  @P0 STS [R6], RZ ;  /* 0x000000ff06000388 */ /* 0x0001e20000000800 */
[----:B------:R-:W-:Y:S01]  /*0240*/  BAR.SYNC.DEFER_BLOCKING 0x0 ;  /* 0x0000000000007b1d */ /* 0x000fe20000010000 */
[----:B--2---:R-:W-:-:S04]  /*0250*/  ISETP.GE.AND P0, PT, R10, 0x1, PT ;  /* 0x000000010a00780c */ /* 0x004fc80003f06270 */
[----:B------:R-:W-:Y:S01]  /*0260*/  ISETP.GT.U32.OR P0, PT, R4, 0xb, !P0 ;  /* 0x0000000b0400780c */ /* 0x000fe20004704470 */
[----:B------:R-:W-:-:S12]  /*0270*/  HFMA2 R4, -RZ, RZ, 0, 0 ;  /* 0x00000000ff047431 */ /* 0x000fd800000001ff */
[----:B0-----:R-:W-:Y:S05]  /*0280*/  @P0 BRA `(.L_x_1) ;  /* 0x0000000800b80947 */ /* 0x001fea0003800000 */
[C---:B------:R-:W-:Y:S01]  /*0290*/  LOP3.LUT R8, R10.reuse, 0x7, RZ, 0xc0, !PT ;  /* 0x000000070a087812 */ /* 0x040fe200078ec0ff */
[----:B------:R-:W-:Y:S01]  /*02a0*/  IMAD R11, R3, 0x4, R7 ;  /* 0x00000004030b7824 */ /* 0x000fe200078e0207 */
[----:B------:R-:W-:Y:S01]  /*02b0*/  LOP3.LUT R6, R10, 0xf, RZ, 0xc0, !PT ;  /* 0x0000000f0a067812 */ /* 0x000fe200078ec0ff */
[----:B------:R-:W-:Y:S01]  /*02c0*/  UMOV UR4, URZ ;  /* 0x000000ff00047c82 */ /* 0x000fe20008000000 */
[----:B------:R-:W-:Y:S01]  /*02d0*/  IADD3 R9, PT, PT, R8, -0x1, RZ ;  /* 0xffffffff08097810 */ /* 0x000fe20007ffe0ff */
[----:B------:R-:W-:Y:S02]  /*02e0*/  VIADD R11, R11, 0x20 ;  /* 0x000000200b0b7836 */ /* 0x000fe40000000000 */
[----:B------:R-:W-:Y:S01]  /*02f0*/  VIADD R4, R6, 0xffffffff ;  /* 0xffffffff06047836 */ /* 0x000fe20000000000 */
[----:B------:R-:W-:Y:S02]  /*0300*/  ISETP.GE.U32.AND P1, PT, R9, 0x3, PT ;  /* 0x000000030900780c */ /* 0x000fe40003f26070 */
[----:B------:R-:W-:-:S02]  /*0310*/  LOP3.LUT R9, R10, 0x7ffffff0, RZ, 0xc0, !PT ;  /* 0x7ffffff00a097812 */ /* 0x000fc400078ec0ff */
[----:B------:R-:W-:Y:S02]  /*0320*/  ISETP.GE.U32.AND P0, PT, R4, 0x7, PT ;  /* 0x000000070400780c */ /* 0x000fe40003f06070 */
[----:B------:R-:W-:Y:S02]  /*0330*/  LOP3.LUT R10, R10, 0x3, RZ, 0xc0, !PT ;  /* 0x000000030a0a7812 */ /* 0x000fe400078ec0ff */
[----:B------:R-:W-:Y:S02]  /*0340*/  MOV R4, RZ ;  /* 0x000000ff00047202 */ /* 0x000fe40000000f00 */
[----:B------:R-:W-:-:S07]  /*0350*/  IADD3 R16, PT, PT, -R9, RZ, RZ ;  /* 0x000000ff09107210 */ /* 0x000fce0007ffe1ff */
.L_x_7:
[----:B------:R-:W0:Y:S01]  /*0360*/  LDCU UR5, c[0x0][0x3a0] ;  /* 0x00007400ff0577ac */ /* 0x000e220008000800 */
[----:B------:R-:W-:Y:S01]  /*0370*/  VIADD R14, R0, UR4 ;  /* 0x00000004000e7c36 */ /* 0x000fe20008000000 */
[----:B------:R-:W-:Y:S01]  /*0380*/  MOV R18, RZ ;  /* 0x000000ff00127202 */ /* 0x000fe20000000f00 */
[----:B0-----:R-:W-:Y:S02]  /*0390*/  UISETP.GE.U32.AND UP1, UPT, UR5, 0x10, UPT ;  /* 0x000000100500788c */ /* 0x001fe4000bf26070 */
[----:B------:R-:W-:Y:S02]  /*03a0*/  UIMAD UR10, UR4, UR5, URZ ;  /* 0x00000005040a72a4 */ /* 0x000fe4000f8e02ff */
[----:B------:R-:W-:-:S04]  /*03b0*/  UIADD3 UR4, UPT, UPT, UR4, 0x1, URZ ;  /* 0x0000000104047890 */ /* 0x000fc8000fffe0ff */
[----:B------:R-:W-:Y:S01]  /*03c0*/  UISETP.NE.AND UP0, UPT, UR4, UR5, UPT ;  /* 0x000000050400728c */ /* 0x000fe2000bf05270 */
[----:B------:R-:W-:Y:S10]  /*03d0*/  BRA.U !UP1, `(.L_x_2) ;  /* 0x0000000109fc7547 */ /* 0x000ff4000b800000 */
[----:B------:R-:W0:Y:S01]  /*03e0*/  LDCU.64 UR6, c[0x0][0x388] ;  /* 0x00007100ff0677ac */ /* 0x000e220008000a00 */
[----:B------:R-:W-:Y:S01]  /*03f0*/  IMAD R17, R14, 0x40, R11 ;  /* 0x000000400e117824 */ /* 0x000fe200078e020b */
[----:B------:R-:W-:Y:S01]  /*0400*/  MOV R15, R16 ;  /* 0x00000010000f7202 */ /* 0x000fe20000000f00 */
[----:B0-----:R-:W-:-:S04]  /*0410*/  UIMAD.WIDE.U32 UR6, UR10, 0x4, UR6 ;  /* 0x000000040a0678a5 */ /* 0x001fc8000f8e0006 */
[----:B------:R-:W-:-:S04]  /*0420*/  UIADD3 UR5, UP1, UPT, UR6, 0x20, URZ ;  /* 0x0000002006057890 */ /* 0x000fc8000ff3e0ff */
[----:B------:R-:W-:Y:S02]  /*0430*/  UIADD3.X UR6, UPT, UPT, URZ, UR7, URZ, UP1, !UPT ;  /* 0x00000007ff067290 */ /* 0x000fe40008ffe4ff */
[----:B------:R-:W-:-:S04]  /*0440*/  IMAD.U32 R12, RZ, RZ, UR5 ;  /* 0x00000005ff0c7e24 */ /* 0x000fc8000f8e00ff */
[----:B------:R-:W-:-:S07]  /*0450*/  MOV R13, UR6 ;  /* 0x00000006000d7c02 */ /* 0x000fce0008000f00 */
.L_x_3:
[----:B------:R-:W2:Y:S04]  /*0460*/  LDG.E R25, desc[UR8][R12.64+-0x20] ;  /* 0xffffe0080c197981 */ /* 0x000ea8000c1e1900 */
[----:B------:R-:W3:Y:S04]  /*0470*/  LDG.E R27, desc[UR8][R12.64+-0x1c] ;  /* 0xffffe4080c1b7981 */ /* 0x000ee8000c1e1900 */
[----:B------:R-:W4:Y:S04]  /*0480*/  LDG.E R23, desc[UR8][R12.64+-0x18] ;  /* 0xffffe8080c177981 */ /* 0x000f28000c1e1900 */
[----:B------:R-:W5:Y:S04]  /*0490*/  LDG.E R22, desc[UR8][R12.64+-0x14] ;  /* 0xffffec080c167981 */ /* 0x000f68000c1e1900 */
[----:B------:R-:W5:Y:S04]  /*04a0*/  LDG.E R21, desc[UR8][R12.64+-0x10] ;  /* 0xfffff0080c157981 */ /* 0x000f68000c1e1900 */
[----:B------:R-:W5:Y:S04]  /*04b0*/  LDG.E R20, desc[UR8][R12.64+-0xc] ;  /* 0xfffff4080c147981 */ /* 0x000f68000c1e1900 */
[----:B------:R-:W5:Y:S04]  /*04c0*/  LDG.E R19, desc[UR8][R12.64+-0x8] ;  /* 0xfffff8080c137981 */ /* 0x000f68000c1e1900 */
[----:B------:R-:W5:Y:S04]  /*04d0*/  LDG.E R18, desc[UR8][R12.64+-0x4] ;  /* 0xfffffc080c127981 */ /* 0x000f68000c1e1900 */
[----:B------:R-:W2:Y:S04]  /*04e0*/  LDS R24, [R17+-0x20] ;  /* 0xffffe00011187984 */ /* 0x000ea80000000800 */
[----:B------:R-:W-:Y:S01]  /*04f0*/  LDS R26, [R17+-0x14] ;  /* 0xffffec00111a7984 */ /* 0x000fe20000000800 */
[----:B--2---:R-:W-:-:S03]  /*0500*/  FFMA R24, R25, R24, R4 ;  /* 0x0000001819187223 */ /* 0x004fc60000000004 */
[----:B------:R-:W3:Y:S04]  /*0510*/  LDS R4, [R17+-0x1c] ;  /* 0xffffe40011047984 */ /* 0x000ee80000000800 */
[----:B------:R-:W4:Y:S01]  /*0520*/  LDS R25, [R17+-0x18] ;  /* 0xffffe80011197984 */ /* 0x000f220000000800 */
[----:B---3--:R-:W-:-:S03]  /*0530*/  FFMA R24, R27, R4, R24 ;  /* 0x000000041b187223 */ /* 0x008fc60000000018 */
[----:B------:R-:W2:Y:S01]  /*0540*/  LDG.E R4, desc[UR8][R12.64] ;  /* 0x000000080c047981 */ /* 0x000ea2000c1e1900 */
[----:B----4-:R-:W-:-:S03]  /*0550*/  FFMA R23, R23, R25, R24 ;  /* 0x0000001917177223 */ /* 0x010fc60000000018 */
[----:B------:R-:W0:Y:S01]  /*0560*/  LDS R24, [R17+-0x10] ;  /* 0xfffff00011187984 */ /* 0x000e220000000800 */
[----:B-----5:R-:W-:-:S03]  /*0570*/  FFMA R26, R22, R26, R23 ;  /* 0x0000001a161a7223 */ /* 0x020fc60000000017 */
[----:B------:R-:W1:Y:S04]  /*0580*/  LDS R25, [R17+-0xc] ;  /* 0xfffff40011197984 */ /* 0x000e680000000800 */
[----:B------:R-:W3:Y:S04]  /*0590*/  LDG.E R22, desc[UR8][R12.64+0x4] ;  /* 0x000004080c167981 */ /* 0x000ee8000c1e1900 */
[----:B------:R-:W-:Y:S01]  /*05a0*/  LDS R27, [R17+-0x4] ;  /* 0xfffffc00111b7984 */ /* 0x000fe20000000800 */
[----:B0-----:R-:W-:-:S03]  /*05b0*/  FFMA R23, R21, R24, R26 ;  /* 0x0000001815177223 */ /* 0x001fc6000000001a */
[----:B------:R-:W0:Y:S04]  /*05c0*/  LDS R26, [R17+-0x8] ;  /* 0xfffff800111a7984 */ /* 0x000e280000000800 */
[----:B------:R-:W4:Y:S01]  /*05d0*/  LDG.E R21, desc[UR8][R12.64+0x8] ;  /* 0x000008080c157981 */ /* 0x000f22000c1e1900 */
[----:B-1----:R-:W-:-:S03]  /*05e0*/  FFMA R24, R20, R25, R23 ;  /* 0x0000001914187223 */ /* 0x002fc60000000017 */
[----:B------:R-:W5:Y:S04]  /*05f0*/  LDG.E R23, desc[UR8][R12.64+0xc] ;  /* 0x00000c080c177981 */ /* 0x000f68000c1e1900 */
[----:B------:R-:W5:Y:S01]  /*0600*/  LDG.E R20, desc[UR8][R12.64+0x10] ;  /* 0x000010080c147981 */ /* 0x000f62000c1e1900 */
[----:B0-----:R-:W-:-:S03]  /*0610*/  FFMA R25, R19, R26, R24 ;  /* 0x0000001a13197223 */ /* 0x001fc60000000018 */
[----:B------:R-:W5:Y:S04]  /*0620*/  LDG.E R19, desc[UR8][R12.64+0x14] ;  /* 0x000014080c137981 */ /* 0x000f68000c1e1900 */
[----:B------:R-:W5:Y:S01]  /*0630*/  LDG.E R24, desc[UR8][R12.64+0x18] ;  /* 0x000018080c187981 */ /* 0x000f62000c1e1900 */
[----:B------:R-:W-:-:S03]  /*0640*/  FFMA R25, R18, R27, R25 ;  /* 0x0000001b12197223 */ /* 0x000fc60000000019 */
[----:B------:R0:W5:Y:S01]  /*0650*/  LDG.E R18, desc[UR8][R12.64+0x1c] ;  /* 0x00001c080c127981 */ /* 0x000162000c1e1900 */
[----:B------:R-:W-:-:S03]  /*0660*/  VIADD R15, R15, 0x10 ;  /* 0x000000100f0f7836 */ /* 0x000fc60000000000 */
[----:B------:R-:W2:Y:S02]  /*0670*/  LDS R26, [R17] ;  /* 0x00000000111a7984 */ /* 0x000ea40000000800 */
[----:B------:R-:W-:Y:S02]  /*0680*/  ISETP.NE.AND P2, PT, R15, RZ, PT ;  /* 0x000000ff0f00720c */ /* 0x000fe40003f45270 */
[----:B0-----:R-:W-:-:S04]  /*0690*/  IADD3 R12, P3, PT, R12, 0x40, RZ ;  /* 0x000000400c0c7810 */ /* 0x001fc80007f7e0ff */
[----:B------:R-:W-:Y:S01]  /*06a0*/  IADD3.X R13, PT, PT, RZ, R13, RZ, P3, !PT ;  /* 0x0000000dff0d7210 */ /* 0x000fe20001ffe4ff */
[----:B--2---:R-:W-:Y:S02]  /*06b0*/  FFMA R25, R4, R26, R25 ;  /* 0x0000001a04197223 */ /* 0x004fe40000000019 */
[----:B------:R-:W3:Y:S04]  /*06c0*/  LDS R4, [R17+0x4] ;  /* 0x0000040011047984 */ /* 0x000ee80000000800 */
[----:B------:R-:W4:Y:S01]  /*06d0*/  LDS R26, [R17+0x8] ;  /* 0x00000800111a7984 */ /* 0x000f220000000800 */
[----:B---3--:R-:W-:-:S03]  /*06e0*/  FFMA R4, R22, R4, R25 ;  /* 0x0000000416047223 */ /* 0x008fc60000000019 */
[----:B------:R-:W5:Y:S04]  /*06f0*/  LDS R22, [R17+0xc] ;  /* 0x00000c0011167984 */ /* 0x000f680000000800 */
[----:B------:R-:W0:Y:S01]  /*0700*/  LDS R25, [R17+0x10] ;  /* 0x0000100011197984 */ /* 0x000e220000000800 */
[----:B----4-:R-:W-:-:S03]  /*0710*/  FFMA R4, R21, R26, R4 ;  /* 0x0000001a15047223 */ /* 0x010fc60000000004 */
[----:B------:R-:W1:Y:S04]  /*0720*/  LDS R26, [R17+0x14] ;  /* 0x00001400111a7984 */ /* 0x000e680000000800 */
[----:B------:R-:W2:Y:S01]  /*0730*/  LDS R21, [R17+0x18] ;  /* 0x0000180011157984 */ /* 0x000ea20000000800 */
[----:B-----5:R-:W-:-:S03]  /*0740*/  FFMA R27, R23, R22, R4 ;  /* 0x00000016171b7223 */ /* 0x020fc60000000004 */
[----:B------:R3:W4:Y:S01]  /*0750*/  LDS R23, [R17+0x1c] ;  /* 0x00001c0011177984 */ /* 0x0007220000000800 */
[----:B0-----:R-:W-:-:S04]  /*0760*/  FFMA R20, R20, R25, R27 ;  /* 0x0000001914147223 */ /* 0x001fc8000000001b */
[----:B-1----:R-:W-:Y:S01]  /*0770*/  FFMA R19, R19, R26, R20 ;  /* 0x0000001a13137223 */ /* 0x002fe20000000014 */
[----:B---3--:R-:W-:-:S03]  /*0780*/  VIADD R17, R17, 0x40 ;  /* 0x0000004011117836 */ /* 0x008fc60000000000 */
[----:B--2---:R-:W-:-:S04]  /*0790*/  FFMA R19, R24, R21, R19 ;  /* 0x0000001518137223 */ /* 0x004fc80000000013 */
[----:B----4-:R-:W-:Y:S01]  /*07a0*/  FFMA R4, R18, R23, R19 ;  /* 0x0000001712047223 */ /* 0x010fe20000000013 */
[----:B------:R-:W-:Y:S06]  /*07b0*/  @P2 BRA `(.L_x_3) ;  /* 0xfffffffc00282947 */ /* 0x000fec000383ffff */
[----:B------:R-:W-:-:S07]  /*07c0*/  MOV R18, R9 ;  /* 0x0000000900127202 */ /* 0x000fce0000000f00 */
.L_x_2:
[----:B------:R-:W-:-:S13]  /*07d0*/  ISETP.NE.AND P2, PT, R6, RZ, PT ;  /* 0x000000ff0600720c */ /* 0x000fda0003f45270 */
[----:B------:R-:W-:Y:S05]  /*07e0*/  @!P2 BRA `(.L_x_4) ;  /* 0x00000004005ca947 */ /* 0x000fea0003800000 */
[----:B------:R-:W-:Y:S01]  /*07f0*/  ISETP.NE.AND P2, PT, R8, RZ, PT ;  /* 0x000000ff0800720c */ /* 0x000fe20003f45270 */
[----:B------:R-:W-:Y:S01]  /*0800*/  IMAD R17, R14, 0x40, R7 ;  /* 0x000000400e117824 */ /* 0x000fe200078e0207 */
[----:B------:R-:W-:Y:S11]  /*0810*/  @!P0 BRA `(.L_x_5) ;  /* 0x00000000008c8947 */ /* 0x000ff60003800000 */
[----:B------:R-:W0:Y:S01]  /*0820*/  LDC.64 R14, c[0x0][0x388] ;  /* 0x0000e200ff0e7b82 */ /* 0x000e220000000a00 */
[C---:B------:R-:W-:Y:S02]  /*0830*/  IADD3 R13, PT, PT, R18.reuse, UR10, RZ ;  /* 0x0000000a120d7c10 */ /* 0x040fe4000fffe0ff */
[----:B------:R-:W-:-:S03]  /*0840*/  IADD3 R19, P3, PT, R18, UR10, RZ ;  /* 0x0000000a12137c10 */ /* 0x000fc6000ff7e0ff */
[----:B0-----:R-:W-:Y:S02]  /*0850*/  IMAD.WIDE.U32 R14, R13, 0x4, R14 ;  /* 0x000000040d0e7825 */ /* 0x001fe400078e000e */
[----:B------:R-:W0:Y:S02]  /*0860*/  LDC.64 R12, c[0x0][0x388] ;  /* 0x0000e200ff0c7b82 */ /* 0x000e240000000a00 */
[----:B------:R-:W-:Y:S02]  /*0870*/  IMAD.X R20, RZ, RZ, RZ, P3 ;  /* 0x000000ffff147224 */ /* 0x000fe400018e06ff */
[----:B------:R-:W2:Y:S01]  /*0880*/  LDG.E R15, desc[UR8][R14.64] ;  /* 0x000000080e0f7981 */ /* 0x000ea2000c1e1900 */
[----:B0-----:R-:W-:-:S04]  /*0890*/  LEA R12, P3, R19, R12, 0x2 ;  /* 0x0000000c130c7211 */ /* 0x001fc800078610ff */
[----:B------:R-:W-:-:S05]  /*08a0*/  LEA.HI.X R13, R19, R13, R20, 0x2, P3 ;  /* 0x0000000d130d7211 */ /* 0x000fca00018f1414 */
[----:B------:R-:W3:Y:S04]  /*08b0*/  LDG.E R24, desc[UR8][R12.64+0x4] ;  /* 0x000004080c187981 */ /* 0x000ee8000c1e1900 */
[----:B------:R-:W4:Y:S04]  /*08c0*/  LDG.E R21, desc[UR8][R12.64+0x8] ;  /* 0x000008080c157981 */ /* 0x000f28000c1e1900 */
[----:B------:R-:W5:Y:S04]  /*08d0*/  LDG.E R23, desc[UR8][R12.64+0xc] ;  /* 0x00000c080c177981 */ /* 0x000f68000c1e1900 */
[----:B------:R-:W5:Y:S04]  /*08e0*/  LDG.E R22, desc[UR8][R12.64+0x10] ;  /* 0x000010080c167981 */ /* 0x000f68000c1e1900 */
[----:B------:R-:W5:Y:S04]  /*08f0*/  LDG.E R20, desc[UR8][R12.64+0x14] ;  /* 0x000014080c147981 */ /* 0x000f68000c1e1900 */
[----:B------:R-:W5:Y:S04]  /*0900*/  LDG.E R19, desc[UR8][R12.64+0x18] ;  /* 0x000018080c137981 */ /* 0x000f68000c1e1900 */
[----:B------:R0:W5:Y:S01]  /*0910*/  LDG.E R14, desc[UR8][R12.64+0x1c] ;  /* 0x00001c080c0e7981 */ /* 0x000162000c1e1900 */
[----:B------:R-:W-:-:S02]  /*0920*/  IADD3 R26, PT, PT, R18, R3, RZ ;  /* 0x00000003121a7210 */ /* 0x000fc40007ffe0ff */
[----:B------:R-:W-:-:S03]  /*0930*/  IADD3 R18, PT, PT, R18, 0x8, RZ ;  /* 0x0000000812127810 */ /* 0x000fc60007ffe0ff */
[----:B------:R-:W-:-:S05]  /*0940*/  IMAD R25, R26, 0x4, R17 ;  /* 0x000000041a197824 */ /* 0x000fca00078e0211 */
[----:B------:R-:W2:Y:S04]  /*0950*/  LDS R26, [R25] ;  /* 0x00000000191a7984 */ /* 0x000ea80000000800 */
[----:B------:R-:W3:Y:S04]  /*0960*/  LDS R27, [R25+0x4] ;  /* 0x00000400191b7984 */ /* 0x000ee80000000800 */
[----:B0-----:R-:W-:Y:S04]  /*0970*/  LDS R12, [R25+0x18] ;  /* 0x00001800190c7984 */ /* 0x001fe80000000800 */
[----:B------:R-:W-:Y:S01]  /*0980*/  LDS R13, [R25+0x1c] ;  /* 0x00001c00190d7984 */ /* 0x000fe20000000800 */
[----:B--2---:R-:W-:-:S03]  /*0990*/  FFMA R15, R15, R26, R4 ;  /* 0x0000001a0f0f7223 */ /* 0x004fc60000000004 */
[----:B------:R-:W4:Y:S04]  /*09a0*/  LDS R26, [R25+0x8] ;  /* 0x00000800191a7984 */ /* 0x000f280000000800 */
[----:B------:R-:W5:Y:S01]  /*09b0*/  LDS R4, [R25+0xc] ;  /* 0x00000c0019047984 */ /* 0x000f620000000800 */
[----:B---3--:R-:W-:-:S03]  /*09c0*/  FFMA R24, R24, R27, R15 ;  /* 0x0000001b18187223 */ /* 0x008fc6000000000f */
[----:B------:R-:W0:Y:S04]  /*09d0*/  LDS R27, [R25+0x10] ;  /* 0x00001000191b7984 */ /* 0x000e280000000800 */
[----:B------:R-:W1:Y:S01]  /*09e0*/  LDS R15, [R25+0x14] ;  /* 0x00001400190f7984 */ /* 0x000e620000000800 */
[----:B----4-:R-:W-:-:S04]  /*09f0*/  FFMA R24, R21, R26, R24 ;  /* 0x0000001a15187223 */ /* 0x010fc80000000018 */
[----:B-----5:R-:W-:-:S04]  /*0a00*/  FFMA R23, R23, R4, R24 ;  /* 0x0000000417177223 */ /* 0x020fc80000000018 */
[----:B0-----:R-:W-:-:S04]  /*0a10*/  FFMA R23, R22, R27, R23 ;  /* 0x0000001b16177223 */ /* 0x001fc80000000017 */
[----:B-1----:R-:W-:-:S04]  /*0a20*/  FFMA R20, R20, R15, R23 ;  /* 0x0000000f14147223 */ /* 0x002fc80000000017 */
[----:B------:R-:W-:-:S04]  /*0a30*/  FFMA R19, R19, R12, R20 ;  /* 0x0000000c13137223 */ /* 0x000fc80000000014 */
[----:B------:R-:W-:-:S07]  /*0a40*/  FFMA R4, R14, R13, R19 ;  /* 0x0000000d0e047223 */ /* 0x000fce0000000013 */
.L_x_5:
[----:B------:R-:W-:Y:S05]  /*0a50*/  @!P2 BRA `(.L_x_4) ;  /* 0x0000000000c0a947 */ /* 0x000fea0003800000 */
[----:B------:R-:W-:Y:S01]  /*0a60*/  ISETP.NE.AND P2, PT, R10, RZ, PT ;  /* 0x000000ff0a00720c */ /* 0x000fe20003f45270 */
[----:B------:R-:W-:-:S12]  /*0a70*/  @!P1 BRA `(.L_x_6) ;  /* 0x00000000005c9947 */ /* 0x000fd80003800000 */
[----:B------:R-:W0:Y:S01]  /*0a80*/  LDC.64 R14, c[0x0][0x388] ;  /* 0x0000e200ff0e7b82 */ /* 0x000e220000000a00 */
[C---:B------:R-:W-:Y:S01]  /*0a90*/  IADD3 R20, P3, PT, R18.reuse, UR10, RZ ;  /* 0x0000000a12147c10 */ /* 0x040fe2000ff7e0ff */
[----:B------:R-:W-:-:S03]  /*0aa0*/  VIADD R19, R18, UR10 ;  /* 0x0000000a12137c36 */ /* 0x000fc60008000000 */
[----:B------:R-:W-:-:S03]  /*0ab0*/  IADD3.X R21, PT, PT, RZ, RZ, RZ, P3, !PT ;  /* 0x000000ffff157210 */ /* 0x000fc60001ffe4ff */
[----:B------:R-:W1:Y:S01]  /*0ac0*/  LDC.64 R12, c[0x0][0x388] ;  /* 0x0000e200ff0c7b82 */ /* 0x000e620000000a00 */
[----:B0-----:R-:W-:-:S06]  /*0ad0*/  IMAD.WIDE.U32 R14, R19, 0x4, R14 ;  /* 0x00000004130e7825 */ /* 0x001fcc00078e000e */
[----:B------:R-:W2:Y:S01]  /*0ae0*/  LDG.E R15, desc[UR8][R14.64] ;  /* 0x000000080e0f7981 */ /* 0x000ea2000c1e1900 */
[----:B-1----:R-:W-:-:S04]  /*0af0*/  LEA R12, P3, R20, R12, 0x2 ;  /* 0x0000000c140c7211 */ /* 0x002fc800078610ff */
[----:B------:R-:W-:-:S05]  /*0b00*/  LEA.HI.X R13, R20, R13, R21, 0x2, P3 ;  /* 0x0000000d140d7211 */ /* 0x000fca00018f1415 */
[----:B------:R-:W3:Y:S04]  /*0b10*/  LDG.E R22, desc[UR8][R12.64+0x4] ;  /* 0x000004080c167981 */ /* 0x000ee8000c1e1900 */
[----:B------:R-:W4:Y:S04]  /*0b20*/  LDG.E R24, desc[UR8][R12.64+0x8] ;  /* 0x000008080c187981 */ /* 0x000f28000c1e1900 */
[----:B------:R-:W5:Y:S01]  /*0b30*/  LDG.E R26, desc[UR8][R12.64+0xc] ;  /* 0x00000c080c1a7981 */ /* 0x000f62000c1e1900 */
[----:B------:R-:W-:-:S05]  /*0b40*/  IADD3 R20, PT, PT, R18, R3, RZ ;  /* 0x0000000312147210 */ /* 0x000fca0007ffe0ff */
[----:B------:R-:W-:-:S05]  /*0b50*/  IMAD R20, R20, 0x4, R17 ;  /* 0x0000000414147824 */ /* 0x000fca00078e0211 */
[----:B------:R-:W2:Y:S04]  /*0b60*/  LDS R19, [R20] ;  /* 0x0000000014137984 */ /* 0x000ea80000000800 */
[----:B------:R-:W3:Y:S04]  /*0b70*/  LDS R21, [R20+0x4] ;  /* 0x0000040014157984 */ /* 0x000ee80000000800 */
[----:B------:R-:W4:Y:S04]  /*0b80*/  LDS R23, [R20+0x8] ;  /* 0x0000080014177984 */ /* 0x000f280000000800 */
[----:B------:R-:W5:Y:S01]  /*0b90*/  LDS R25, [R20+0xc] ;  /* 0x00000c0014197984 */ /* 0x000f620000000800 */
[----:B------:R-:W-:Y:S01]  /*0ba0*/  IADD3 R18, PT, PT, R18, 0x4, RZ ;  /* 0x0000000412127810 */ /* 0x000fe20007ffe0ff */
[----:B--2---:R-:W-:-:S04]  /*0bb0*/  FFMA R19, R15, R19, R4 ;  /* 0x000000130f137223 */ /* 0x004fc80000000004 */
[----:B---3--:R-:W-:-:S04]  /*0bc0*/  FFMA R19, R22, R21, R19 ;  /* 0x0000001516137223 */ /* 0x008fc80000000013 */
[----:B----4-:R-:W-:-:S04]  /*0bd0*/  FFMA R19, R24, R23, R19 ;  /* 0x0000001718137223 */ /* 0x010fc80000000013 */
[----:B-----5:R-:W-:-:S07]  /*0be0*/  FFMA R4, R26, R25, R19 ;  /* 0x000000191a047223 */ /* 0x020fce0000000013 */
.L_x_6:
[----:B------:R-:W-:Y:S05]  /*0bf0*/  @!P2 BRA `(.L_x_4) ;  /* 0x000000000058a947 */ /* 0x000fea0003800000 */
[----:B------:R-:W0:Y:S01]  /*0c00*/  LDC.64 R12, c[0x0][0x388] ;  /* 0x0000e200ff0c7b82 */ /* 0x000e220000000a00 */
[----:B------:R-:W-:-:S05]  /*0c10*/  IADD3 R15, PT, PT, R18, UR10, RZ ;  /* 0x0000000a120f7c10 */ /* 0x000fca000fffe0ff */
[----:B0-----:R-:W-:-:S06]  /*0c20*/  IMAD.WIDE.U32 R12, R15, 0x4, R12 ;  /* 0x000000040f0c7825 */ /* 0x001fcc00078e000c */
[----:B------:R-:W2:Y:S01]  /*0c30*/  LDG.E R13, desc[UR8][R12.64] ;  /* 0x000000080c0d7981 */ /* 0x000ea2000c1e1900 */
[----:B------:R-:W-:Y:S01]  /*0c40*/  IMAD.IADD R14, R3, 0x1, R18 ;  /* 0x00000001030e7824 */ /* 0x000fe200078e0212 */
[----:B------:R-:W-:-:S04]  /*0c50*/  ISETP.NE.AND P2, PT, R10, 0x1, PT ;  /* 0x000000010a00780c */ /* 0x000fc80003f45270 */
[----:B------:R-:W-:-:S05]  /*0c60*/  LEA R19, R14, R17, 0x2 ;  /* 0x000000110e137211 */ /* 0x000fca00078e10ff */
[----:B------:R-:W2:Y:S02]  /*0c70*/  LDS R14, [R19] ;  /* 0x00000000130e7984 */ /* 0x000ea40000000800 */
[----:B--2---:R-:W-:Y:S02]  /*0c80*/  FFMA R4, R13, R14, R4 ;  /* 0x0000000e0d047223 */ /* 0x004fe40000000004 */
[----:B------:R-:W-:Y:S05]  /*0c90*/  @!P2 BRA `(.L_x_4) ;  /* 0x000000000030a947 */ /* 0x000fea0003800000 */
[----:B------:R-:W0:Y:S01]  /*0ca0*/  LDC.64 R12, c[0x0][0x388] ;  /* 0x0000e200ff0c7b82 */ /* 0x000e220000000a00 */
[----:B------:R-:W-:-:S04]  /*0cb0*/  IADD3 R14, P2, PT, R18, UR10, RZ ;  /* 0x0000000a120e7c10 */ /* 0x000fc8000ff5e0ff */
[----:B------:R-:W-:Y:S02]  /*0cc0*/  IADD3.X R15, PT, PT, RZ, RZ, RZ, P2, !PT ;  /* 0x000000ffff0f7210 */ /* 0x000fe400017fe4ff */
[----:B------:R-:W-:-:S13]  /*0cd0*/  ISETP.NE.AND P2, PT, R10, 0x2, PT ;  /* 0x000000020a00780c */ /* 0x000fda0003f45270 */
[----:B------:R-:W-:Y:S01]  /*0ce0*/  @P2 LDS R18, [R19+0x8] ;  /* 0x0000080013122984 */ /* 0x000fe20000000800 */
[----:B0-----:R-:W-:-:S04]  /*0cf0*/  LEA R12, P3, R14, R12, 0x2 ;  /* 0x0000000c0e0c7211 */ /* 0x001fc800078610ff */
[----:B------:R-:W-:Y:S02]  /*0d00*/  LEA.HI.X R13, R14, R13, R15, 0x2, P3 ;  /* 0x0000000d0e0d7211 */ /* 0x000fe400018f140f */
[----:B------:R-:W0:Y:S04]  /*0d10*/  LDS R14, [R19+0x4] ;  /* 0x00000400130e7984 */ /* 0x000e280000000800 */
[----:B------:R-:W0:Y:S04]  /*0d20*/  LDG.E R15, desc[UR8][R12.64+0x4] ;  /* 0x000004080c0f7981 */ /* 0x000e28000c1e1900 */
[----:B------:R-:W2:Y:S01]  /*0d30*/  @P2 LDG.E R17, desc[UR8][R12.64+0x8] ;  /* 0x000008080c112981 */ /* 0x000ea2000c1e1900 */
[----:B0-----:R-:W-:-:S04]  /*0d40*/  FFMA R4, R15, R14, R4 ;  /* 0x0000000e0f047223 */ /* 0x001fc80000000004 */
[----:B--2---:R-:W-:-:S07]  /*0d50*/  @P2 FFMA R4, R17, R18, R4 ;  /* 0x0000001211042223 */ /* 0x004fce0000000004 */
.L_x_4:
[----:B------:R-:W-:Y:S05]  /*0d60*/  BRA.U UP0, `(.L_x_7) ;  /* 0xfffffff5007c7547 */ /* 0x000fea000b83ffff */
.L_x_1:
[----:B------:R-:W-:Y:S05]  /*0d70*/  BSYNC.RECONVERGENT B0 ;  /* 0x0000000000007941 */ /* 0x000fea0003800200 */
.L_x_0:
[----:B------:R-:W0:Y:S02]  /*0d80*/  LDCU.64 UR4, c[0x0][0x398] ;  /* 0x00007300ff0477ac */ /* 0x000e240008000a00 */
[----:B0-----:R-:W-:-:S04]  /*0d90*/  ISETP.GE.AND P0, PT, R5, UR5, PT ;  /* 0x0000000505007c0c */ /* 0x001fc8000bf06270 */
[----:B------:R-:W-:-:S13]  /*0da0*/  ISETP.GE.OR P0, PT, R2, UR4, P0 ;  /* 0x0000000402007c0c */ /* 0x000fda0008706670 */
[----:B------:R-:W0:Y:S01]  /*0db0*/  @!P0 LDC.64 R6, c[0x0][0x390] ;  /* 0x0000e400ff068b82 */ /* 0x000e220000000a00 */
[----:B------:R-:W-:-:S04]  /*0dc0*/  @!P0 IMAD R3, R2, UR5, R5 ;  /* 0x0000000502038c24 */ /* 0x000fc8000f8e0205 */
[----:B0-----:R-:W-:-:S05]  /*0dd0*/  @!P0 IMAD.WIDE R2, R3, 0x4, R6 ;  /* 0x0000000403028825 */ /* 0x001fca00078e0206 */
[----:B------:R-:W-:Y:S01]  /*0de0*/  @!P0 STG.E desc[UR8][R2.64], R4 ;  /* 0x0000000402008986 */ /* 0x000fe2000c101908 */
[----:B------:R-:W-:Y:S06]  /*0df0*/  BAR.SYNC.DEFER_BLOCKING 0x0 ;  /* 0x0000000000007b1d */ /* 0x000fec0000010000 */
[----:B------:R-:W-:Y:S05]  /*0e00*/  EXIT ;  /* 0x000000000000794d */ /* 0x000fea0003800000 */
.L_x_8:
[----:B------:R-:W-:-:S00]  /*0e10*/  BRA `(.L_x_8) ;  /* 0xfffffffc00fc7947 */ /* 0x000fc0000383ffff */
[----:B------:R-:W-:-:S00]  /*0e20*/  NOP ;  /* 0x0000000000007918 */ /* 0x000fc00000000000 */
        /* <DEDUP_REMOVED lines=13> */
.L_x_9:


//--------------------- .nv.shared._Z9conv2dGPUPfS_S_iii --------------------------
	.section	.nv.shared._Z9conv2dGPUPfS_S_iii,"aw",@nobits
	.sectionflags	@""
	.align	4
.nv.shared._Z9conv2dGPUPfS_S_iii:
	.zero		2048


//--------------------- .nv.shared.reserved.0     --------------------------
	.section	.nv.shared.reserved.0,"aw",@nobits
	.weak		__nv_reservedSMEM_offset_0_alias
	.size		__nv_reservedSMEM_offset_0_alias, 0, 64
	.other		__nv_reservedSMEM_offset_0_alias,@"STO_CUDA_RESERVED_SHARED STV_DEFAULT"
__nv_reservedSMEM_offset_0_alias:
	.zero		0
	.zero		64


//--------------------- .nv.constant0._Z9conv2dGPUPfS_S_iii --------------------------
	.section	.nv.constant0._Z9conv2dGPUPfS_S_iii,"a",@progbits
	.sectionflags	@""
	.align	4
.nv.constant0._Z9conv2dGPUPfS_S_iii:
	.zero		932


//--------------------- SYMBOLS --------------------------

	.type		.nv.reservedSmem.offset0,@object
	.size		.nv.reservedSmem.offset0,0x4
	.type		.nv.reservedSmem.cap,@object
	.size		.nv.reservedSmem.cap,0x4
